//
// Generated by NVIDIA NVVM Compiler
//
// Compiler Build ID: CL-36424714
// Cuda compilation tools, release 13.0, V13.0.88
// Based on NVVM 20.0.0
//

.version 9.0
.target sm_100
.address_size 64

	// .globl	_Z11iterateTempPdS_i

.visible .entry _Z11iterateTempPdS_i(
	.param .u64 .ptr .align 1 _Z11iterateTempPdS_i_param_0,
	.param .u64 .ptr .align 1 _Z11iterateTempPdS_i_param_1,
	.param .u32 _Z11iterateTempPdS_i_param_2
)
{
	.reg .pred 	%p<8>;
	.reg .b32 	%r<19>;
	.reg .b64 	%rd<16>;
	.reg .b64 	%fd<9>;

	ld.param.u64 	%rd1, [_Z11iterateTempPdS_i_param_0];
	ld.param.u64 	%rd2, [_Z11iterateTempPdS_i_param_1];
	ld.param.u32 	%r4, [_Z11iterateTempPdS_i_param_2];
	mov.u32 	%r5, %ctaid.x;
	mov.u32 	%r6, %ntid.x;
	mov.u32 	%r7, %tid.x;
	mad.lo.s32 	%r8, %r5, %r6, %r7;
	div.s32 	%r2, %r8, %r4;
	mul.lo.s32 	%r9, %r2, %r4;
	sub.s32 	%r1, %r8, %r9;
	mul.lo.s32 	%r10, %r4, %r4;
	setp.ge.s32 	%p1, %r8, %r10;
	@%p1 bra 	$L__BB0_4;
	setp.lt.s32 	%p2, %r2, 1;
	add.s32 	%r3, %r4, -1;
	setp.ge.s32 	%p3, %r2, %r3;
	or.pred  	%p4, %p2, %p3;
	@%p4 bra 	$L__BB0_4;
	setp.lt.s32 	%p5, %r1, 1;
	setp.ge.s32 	%p6, %r1, %r3;
	or.pred  	%p7, %p5, %p6;
	@%p7 bra 	$L__BB0_4;
	cvta.to.global.u64 	%rd3, %rd1;
	add.s32 	%r11, %r1, -1;
	mul.lo.s32 	%r12, %r11, %r4;
	add.s32 	%r13, %r12, %r2;
	mul.wide.s32 	%rd4, %r13, 8;
	add.s64 	%rd5, %rd3, %rd4;
	ld.global.f64 	%fd1, [%rd5];
	shl.b32 	%r14, %r4, 1;
	add.s32 	%r15, %r12, %r14;
	add.s32 	%r16, %r15, %r2;
	mul.wide.s32 	%rd6, %r16, 8;
	add.s64 	%rd7, %rd3, %rd6;
	ld.global.f64 	%fd2, [%rd7];
	add.f64 	%fd3, %fd1, %fd2;
	sub.s32 	%r17, %r15, %r4;
	cvt.s64.s32 	%rd8, %r17;
	cvt.u64.u32 	%rd9, %r2;
	add.s64 	%rd10, %rd9, %rd8;
	shl.b64 	%rd11, %rd10, 3;
	add.s64 	%rd12, %rd3, %rd11;
	ld.global.f64 	%fd4, [%rd12+-8];
	add.f64 	%fd5, %fd3, %fd4;
	ld.global.f64 	%fd6, [%rd12+8];
	add.f64 	%fd7, %fd5, %fd6;
	mul.f64 	%fd8, %fd7, 0d3FD0000000000000;
	add.s32 	%r18, %r13, %r4;
	cvta.to.global.u64 	%rd13, %rd2;
	mul.wide.s32 	%rd14, %r18, 8;
	add.s64 	%rd15, %rd13, %rd14;
	st.global.f64 	[%rd15], %fd8;
$L__BB0_4:
	ret;

}


// ===== COMPILED SASS (sm_100) =====

	.target	sm_100

	.elftype	@"ET_EXEC"


//--------------------- .note.nv.tkinfo           --------------------------
	.section	.note.nv.tkinfo,"",@"SHT_NOTE"
	.sectionflags	@"SHF_NOTE_NV_TKINFO"
	.tkinfo
        /*0018*/ 	.word	0x00000002
        /*0030*/ 	.string	""
        /*0030*/ 	.string	"ptxas"
        /*0030*/ 	.string	"Cuda compilation tools, release 13.0, V13.0.88"
        /*0030*/ 	.string	"Build cuda_13.0.r13.0/compiler.36424714_0"
        /*0030*/ 	.string	"-arch sm_100 -m 64 "



//--------------------- .note.nv.cuinfo           --------------------------
	.section	.note.nv.cuinfo,"",@"SHT_NOTE"
	.sectionflags	@"SHF_NOTE_NV_CUINFO"
        /*0018*/ 	.short	0x0002
        /*001a*/ 	.short	0x0064
        /*001c*/ 	.short	0x0082
	.zero		2


//--------------------- .nv.info                  --------------------------
	.section	.nv.info,"",@"SHT_CUDA_INFO"
	.align	4


	//----- nvinfo : EIATTR_REGCOUNT
	.align		4
        /*0000*/ 	.byte	0x04, 0x2f
        /*0002*/ 	.short	(.L_1 - .L_0)
	.align		4
.L_0:
        /*0004*/ 	.word	index@(_Z11iterateTempPdS_i)
        /*0008*/ 	.word	0x00000014


	//----- nvinfo : EIATTR_FRAME_SIZE
	.align		4
.L_1:
        /*000c*/ 	.byte	0x04, 0x11
        /*000e*/ 	.short	(.L_3 - .L_2)
	.align		4
.L_2:
        /*0010*/ 	.word	index@(_Z11iterateTempPdS_i)
        /*0014*/ 	.word	0x00000000


	//----- nvinfo : EIATTR_MIN_STACK_SIZE
	.align		4
.L_3:
        /*0018*/ 	.byte	0x04, 0x12
        /*001a*/ 	.short	(.L_5 - .L_4)
	.align		4
.L_4:
        /*001c*/ 	.word	index@(_Z11iterateTempPdS_i)
        /*0020*/ 	.word	0x00000000
.L_5:


//--------------------- .nv.compat                --------------------------
	.section	.nv.compat,"",@"SHT_CUDA_COMPAT_INFO"
	.align	4
        /*0000*/ 	.byte	0x02, 0x09, 0x00, 0x00, 0x02, 0x02, 0x01, 0x00, 0x02, 0x05, 0x05, 0x00, 0x03, 0x07, 0x01, 0x01
        /*0010*/ 	.byte	0x02, 0x03, 0x00, 0x00, 0x02, 0x06, 0x01, 0x00, 0x04, 0x0b, 0x08, 0x00, 0x01, 0x00, 0x00, 0x00
        /*0020*/ 	.byte	0x00, 0x00, 0x00, 0x00


//--------------------- .nv.info._Z11iterateTempPdS_i --------------------------
	.section	.nv.info._Z11iterateTempPdS_i,"",@"SHT_CUDA_INFO"
	.sectionflags	@""
	.align	4


	//----- nvinfo : EIATTR_CUDA_API_VERSION
	.align		4
        /*0000*/ 	.byte	0x04, 0x37
        /*0002*/ 	.short	(.L_7 - .L_6)
.L_6:
        /*0004*/ 	.word	0x00000082


	//----- nvinfo : EIATTR_KPARAM_INFO
	.align		4
.L_7:
        /*0008*/ 	.byte	0x04, 0x17
        /*000a*/ 	.short	(.L_9 - .L_8)
.L_8:
        /*000c*/ 	.word	0x00000000
        /*0010*/ 	.short	0x0002
        /*0012*/ 	.short	0x0010
        /*0014*/ 	.byte	0x00, 0xf0, 0x11, 0x00


	//----- nvinfo : EIATTR_KPARAM_INFO
	.align		4
.L_9:
        /*0018*/ 	.byte	0x04, 0x17
        /*001a*/ 	.short	(.L_11 - .L_10)
.L_10:
        /*001c*/ 	.word	0x00000000
        /*0020*/ 	.short	0x0001
        /*0022*/ 	.short	0x0008
        /*0024*/ 	.byte	0x00, 0xf5, 0x21, 0x00


	//----- nvinfo : EIATTR_KPARAM_INFO
	.align		4
.L_11:
        /*0028*/ 	.byte	0x04, 0x17
        /*002a*/ 	.short	(.L_13 - .L_12)
.L_12:
        /*002c*/ 	.word	0x00000000
        /*0030*/ 	.short	0x0000
        /*0032*/ 	.short	0x0000
        /*0034*/ 	.byte	0x00, 0xf5, 0x21, 0x00


	//----- nvinfo : EIATTR_SPARSE_MMA_MASK
	.align		4
.L_13:
        /*0038*/ 	.byte	0x03, 0x50
        /*003a*/ 	.short	0x0000


	//----- nvinfo : EIATTR_MAXREG_COUNT
	.align		4
        /*003c*/ 	.byte	0x03, 0x1b
        /*003e*/ 	.short	0x00ff


	//----- nvinfo : EIATTR_MERCURY_ISA_VERSION
	.align		4
        /*0040*/ 	.byte	0x03, 0x5f
        /*0042*/ 	.short	0x0101


	//----- nvinfo : EIATTR_VRC_CTA_INIT_COUNT
	.align		4
        /*0044*/ 	.byte	0x02, 0x4a
	.zero		1
	.zero		1


	//----- nvinfo : EIATTR_EXIT_INSTR_OFFSETS
	.align		4
        /*0048*/ 	.byte	0x04, 0x1c
        /*004a*/ 	.short	(.L_15 - .L_14)


	//   ....[0]....
.L_14:
        /*004c*/ 	.word	0x000001f0


	//   ....[1]....
        /*0050*/ 	.word	0x00000260


	//   ....[2]....
        /*0054*/ 	.word	0x00000290


	//   ....[3]....
        /*0058*/ 	.word	0x00000450


	//----- nvinfo : EIATTR_CBANK_PARAM_SIZE
	.align		4
.L_15:
        /*005c*/ 	.byte	0x03, 0x19
        /*005e*/ 	.short	0x0014


	//----- nvinfo : EIATTR_PARAM_CBANK
	.align		4
        /*0060*/ 	.byte	0x04, 0x0a
        /*0062*/ 	.short	(.L_17 - .L_16)
	.align		4
.L_16:
        /*0064*/ 	.word	index@(.nv.constant0._Z11iterateTempPdS_i)
        /*0068*/ 	.short	0x0380
        /*006a*/ 	.short	0x0014


	//----- nvinfo : EIATTR_SW_WAR
	.align		4
.L_17:
        /*006c*/ 	.byte	0x04, 0x36
        /*006e*/ 	.short	(.L_19 - .L_18)
.L_18:
        /*0070*/ 	.word	0x00000008
.L_19:


//--------------------- .nv.callgraph             --------------------------
	.section	.nv.callgraph,"",@"SHT_CUDA_CALLGRAPH"
	.align	4
	.sectionentsize	8
	.align		4
        /*0000*/ 	.word	0x00000000
	.align		4
        /*0004*/ 	.word	0xffffffff
	.align		4
        /*0008*/ 	.word	0x00000000
	.align		4
        /*000c*/ 	.word	0xfffffffe
	.align		4
        /*0010*/ 	.word	0x00000000
	.align		4
        /*0014*/ 	.word	0xfffffffd
	.align		4
        /*0018*/ 	.word	0x00000000
	.align		4
        /*001c*/ 	.word	0xfffffffc


//--------------------- .text._Z11iterateTempPdS_i --------------------------
	.section	.text._Z11iterateTempPdS_i,"ax",@progbits
	.align	128
        .global         _Z11iterateTempPdS_i
        .type           _Z11iterateTempPdS_i,@function
        .size           _Z11iterateTempPdS_i,(.L_x_1 - _Z11iterateTempPdS_i)
        .other          _Z11iterateTempPdS_i,@"STO_CUDA_ENTRY STV_DEFAULT"
_Z11iterateTempPdS_i:
.text._Z11iterateTempPdS_i:
[----:B------:R-:W-:Y:S08]  /*0000*/  LDC R1, c[0x0][0x37c] ;  /* 0x0000df00ff017b82 */ /* 0x000ff00000000800 */
[----:B------:R-:W0:Y:S01]  /*0010*/  LDC R0, c[0x0][0x390] ;  /* 0x0000e400ff007b82 */ /* 0x000e220000000800 */
[----:B------:R-:W1:Y:S07]  /*0020*/  S2R R6, SR_TID.X ;  /* 0x0000000000067919 */ /* 0x000e6e0000002100 */
[----:B------:R-:W1:Y:S08]  /*0030*/  S2UR UR4, SR_CTAID.X ;  /* 0x00000000000479c3 */ /* 0x000e700000002500 */
[----:B------:R-:W1:Y:S01]  /*0040*/  LDC R5, c[0x0][0x360] ;  /* 0x0000d800ff057b82 */ /* 0x000e620000000800 */
[----:B0-----:R-:W-:-:S04]  /*0050*/  IABS R7, R0 ;  /* 0x0000000000077213 */ /* 0x001fc80000000000 */
[----:B------:R-:W0:Y:S01]  /*0060*/  I2F.RP R4, R7 ;  /* 0x0000000700047306 */ /* 0x000e220000209400 */
[----:B-1----:R-:W-:-:S07]  /*0070*/  IMAD R5, R5, UR4, R6 ;  /* 0x0000000405057c24 */ /* 0x002fce000f8e0206 */
[----:B0-----:R-:W0:Y:S02]  /*0080*/  MUFU.RCP R4, R4 ;  /* 0x0000000400047308 */ /* 0x001e240000001000 */
[----:B0-----:R-:W-:Y:S01]  /*0090*/  VIADD R2, R4, 0xffffffe ;  /* 0x0ffffffe04027836 */ /* 0x001fe20000000000 */
[----:B------:R-:W-:-:S05]  /*00a0*/  IABS R4, R5 ;  /* 0x0000000500047213 */ /* 0x000fca0000000000 */
[----:B------:R0:W1:Y:S02]  /*00b0*/  F2I.FTZ.U32.TRUNC.NTZ R3, R2 ;  /* 0x0000000200037305 */ /* 0x000064000021f000 */
[----:B0-----:R-:W-:Y:S02]  /*00c0*/  HFMA2 R2, -RZ, RZ, 0, 0 ;  /* 0x00000000ff027431 */ /* 0x001fe400000001ff */
[----:B-1----:R-:W-:-:S04]  /*00d0*/  IMAD.MOV R8, RZ, RZ, -R3 ;  /* 0x000000ffff087224 */ /* 0x002fc800078e0a03 */
[----:B------:R-:W-:-:S04]  /*00e0*/  IMAD R9, R8, R7, RZ ;  /* 0x0000000708097224 */ /* 0x000fc800078e02ff */
[----:B------:R-:W-:-:S06]  /*00f0*/  IMAD.HI.U32 R3, R3, R9, R2 ;  /* 0x0000000903037227 */ /* 0x000fcc00078e0002 */
[----:B------:R-:W-:-:S04]  /*0100*/  IMAD.HI.U32 R3, R3, R4, RZ ;  /* 0x0000000403037227 */ /* 0x000fc800078e00ff */
[----:B------:R-:W-:-:S04]  /*0110*/  IMAD.MOV R6, RZ, RZ, -R3 ;  /* 0x000000ffff067224 */ /* 0x000fc800078e0a03 */
[----:B------:R-:W-:Y:S01]  /*0120*/  IMAD R2, R7, R6, R4 ;  /* 0x0000000607027224 */ /* 0x000fe200078e0204 */
[----:B------:R-:W-:-:S04]  /*0130*/  LOP3.LUT R4, R5, R0, RZ, 0x3c, !PT ;  /* 0x0000000005047212 */ /* 0x000fc800078e3cff */
[----:B------:R-:W-:Y:S02]  /*0140*/  ISETP.GT.U32.AND P1, PT, R7, R2, PT ;  /* 0x000000020700720c */ /* 0x000fe40003f24070 */
[----:B------:R-:W-:-:S11]  /*0150*/  ISETP.GE.AND P0, PT, R4, RZ, PT ;  /* 0x000000ff0400720c */ /* 0x000fd60003f06270 */
[----:B------:R-:W-:Y:S01]  /*0160*/  @!P1 IMAD.IADD R2, R2, 0x1, -R7 ;  /* 0x0000000102029824 */ /* 0x000fe200078e0a07 */
[----:B------:R-:W-:-:S04]  /*0170*/  @!P1 IADD3 R3, PT, PT, R3, 0x1, RZ ;  /* 0x0000000103039810 */ /* 0x000fc80007ffe0ff */
[----:B------:R-:W-:Y:S01]  /*0180*/  ISETP.GE.U32.AND P2, PT, R2, R7, PT ;  /* 0x000000070200720c */ /* 0x000fe20003f46070 */
[----:B------:R-:W-:-:S05]  /*0190*/  IMAD R2, R0, R0, RZ ;  /* 0x0000000000027224 */ /* 0x000fca00078e02ff */
[----:B------:R-:W-:-:S07]  /*01a0*/  ISETP.GE.AND P1, PT, R5, R2, PT ;  /* 0x000000020500720c */ /* 0x000fce0003f26270 */
[----:B------:R-:W-:Y:S01]  /*01b0*/  @P2 VIADD R3, R3, 0x1 ;  /* 0x0000000103032836 */ /* 0x000fe20000000000 */
[----:B------:R-:W-:-:S03]  /*01c0*/  ISETP.NE.AND P2, PT, R0, RZ, PT ;  /* 0x000000ff0000720c */ /* 0x000fc60003f45270 */
[----:B------:R-:W-:-:S05]  /*01d0*/  IMAD.MOV.U32 R8, RZ, RZ, R3 ;  /* 0x000000ffff087224 */ /* 0x000fca00078e0003 */
[----:B------:R-:W-:Y:S01]  /*01e0*/  @!P0 IADD3 R8, PT, PT, -R8, RZ, RZ ;  /* 0x000000ff08088210 */ /* 0x000fe20007ffe1ff */
[----:B------:R-:W-:Y:S06]  /*01f0*/  @P1 EXIT ;  /* 0x000000000000194d */ /* 0x000fec0003800000 */
[----:B------:R-:W-:Y:S01]  /*0200*/  VIADD R2, R0, 0xffffffff ;  /* 0xffffffff00027836 */ /* 0x000fe20000000000 */
[----:B------:R-:W-:-:S04]  /*0210*/  @!P2 LOP3.LUT R8, RZ, R0, RZ, 0x33, !PT ;  /* 0x00000000ff08a212 */ /* 0x000fc800078e33ff */
[C---:B------:R-:W-:Y:S02]  /*0220*/  ISETP.GE.AND P0, PT, R8.reuse, R2, PT ;  /* 0x000000020800720c */ /* 0x040fe40003f06270 */
[C---:B------:R-:W-:Y:S02]  /*0230*/  IADD3 R3, PT, PT, -R8.reuse, RZ, RZ ;  /* 0x000000ff08037210 */ /* 0x040fe40007ffe1ff */
[----:B------:R-:W-:-:S03]  /*0240*/  ISETP.LT.OR P0, PT, R8, 0x1, P0 ;  /* 0x000000010800780c */ /* 0x000fc60000701670 */
[----:B------:R-:W-:-:S10]  /*0250*/  IMAD R3, R0, R3, R5 ;  /* 0x0000000300037224 */ /* 0x000fd400078e0205 */
[----:B------:R-:W-:Y:S05]  /*0260*/  @P0 EXIT ;  /* 0x000000000000094d */ /* 0x000fea0003800000 */
[----:B------:R-:W-:-:S04]  /*0270*/  ISETP.GE.AND P0, PT, R3, R2, PT ;  /* 0x000000020300720c */ /* 0x000fc80003f06270 */
[----:B------:R-:W-:-:S13]  /*0280*/  ISETP.LT.OR P0, PT, R3, 0x1, P0 ;  /* 0x000000010300780c */ /* 0x000fda0000701670 */
[----:B------:R-:W-:Y:S05]  /*0290*/  @P0 EXIT ;  /* 0x000000000000094d */ /* 0x000fea0003800000 */
[----:B------:R-:W0:Y:S01]  /*02a0*/  LDC.64 R6, c[0x0][0x380] ;  /* 0x0000e000ff067b82 */ /* 0x000e220000000a00 */
[----:B------:R-:W-:Y:S01]  /*02b0*/  VIADD R3, R3, 0xffffffff ;  /* 0xffffffff03037836 */ /* 0x000fe20000000000 */
[----:B------:R-:W1:Y:S03]  /*02c0*/  LDCU.64 UR6, c[0x0][0x380] ;  /* 0x00007000ff0677ac */ /* 0x000e660008000a00 */
[----:B------:R-:W-:Y:S01]  /*02d0*/  IMAD R3, R3, R0, RZ ;  /* 0x0000000003037224 */ /* 0x000fe200078e02ff */
[----:B------:R-:W2:Y:S02]  /*02e0*/  LDCU.64 UR4, c[0x0][0x358] ;  /* 0x00006b00ff0477ac */ /* 0x000ea40008000a00 */
[----:B------:R-:W3:Y:S02]  /*02f0*/  LDC.64 R16, c[0x0][0x388] ;  /* 0x0000e200ff107b82 */ /* 0x000ee40000000a00 */
[----:B------:R-:W-:Y:S01]  /*0300*/  LEA R5, R0, R3, 0x1 ;  /* 0x0000000300057211 */ /* 0x000fe200078e08ff */
[----:B------:R-:W-:-:S03]  /*0310*/  IMAD.IADD R3, R8, 0x1, R3 ;  /* 0x0000000108037824 */ /* 0x000fc600078e0203 */
[----:B------:R-:W-:Y:S01]  /*0320*/  IADD3 R2, PT, PT, R5, -R0, RZ ;  /* 0x8000000005027210 */ /* 0x000fe20007ffe0ff */
[----:B------:R-:W-:-:S03]  /*0330*/  IMAD.IADD R9, R8, 0x1, R5 ;  /* 0x0000000108097824 */ /* 0x000fc600078e0205 */
[----:B------:R-:W-:Y:S01]  /*0340*/  IADD3 R8, P0, PT, R8, R2, RZ ;  /* 0x0000000208087210 */ /* 0x000fe20007f1e0ff */
[----:B0-----:R-:W-:-:S04]  /*0350*/  IMAD.WIDE R4, R3, 0x8, R6 ;  /* 0x0000000803047825 */ /* 0x001fc800078e0206 */
[----:B------:R-:W-:Y:S01]  /*0360*/  IMAD.WIDE R6, R9, 0x8, R6 ;  /* 0x0000000809067825 */ /* 0x000fe200078e0206 */
[----:B------:R-:W-:Y:S01]  /*0370*/  LEA.HI.X.SX32 R9, R2, RZ, 0x1, P0 ;  /* 0x000000ff02097211 */ /* 0x000fe200000f0eff */
[----:B--2---:R-:W2:Y:S01]  /*0380*/  LDG.E.64 R4, desc[UR4][R4.64] ;  /* 0x0000000404047981 */ /* 0x004ea2000c1e1b00 */
[----:B-1----:R-:W-:-:S03]  /*0390*/  LEA R10, P0, R8, UR6, 0x3 ;  /* 0x00000006080a7c11 */ /* 0x002fc6000f8018ff */
[----:B------:R-:W2:Y:S01]  /*03a0*/  LDG.E.64 R6, desc[UR4][R6.64] ;  /* 0x0000000406067981 */ /* 0x000ea2000c1e1b00 */
[----:B------:R-:W-:-:S05]  /*03b0*/  LEA.HI.X R11, R8, UR7, R9, 0x3, P0 ;  /* 0x00000007080b7c11 */ /* 0x000fca00080f1c09 */
[----:B------:R-:W4:Y:S04]  /*03c0*/  LDG.E.64 R12, desc[UR4][R10.64+-0x8] ;  /* 0xfffff8040a0c7981 */ /* 0x000f28000c1e1b00 */
[----:B------:R-:W5:Y:S01]  /*03d0*/  LDG.E.64 R14, desc[UR4][R10.64+0x8] ;  /* 0x000008040a0e7981 */ /* 0x000f62000c1e1b00 */
[----:B------:R-:W-:-:S05]  /*03e0*/  IADD3 R3, PT, PT, R3, R0, RZ ;  /* 0x0000000003037210 */ /* 0x000fca0007ffe0ff */
[----:B---3--:R-:W-:Y:S01]  /*03f0*/  IMAD.WIDE R2, R3, 0x8, R16 ;  /* 0x0000000803027825 */ /* 0x008fe200078e0210 */
[----:B--2---:R-:W-:-:S08]  /*0400*/  DADD R8, R4, R6 ;  /* 0x0000000004087229 */ /* 0x004fd00000000006 */
[----:B----4-:R-:W-:-:S08]  /*0410*/  DADD R8, R8, R12 ;  /* 0x0000000008087229 */ /* 0x010fd0000000000c */
[----:B-----5:R-:W-:-:S08]  /*0420*/  DADD R8, R8, R14 ;  /* 0x0000000008087229 */ /* 0x020fd0000000000e */
[----:B------:R-:W-:-:S07]  /*0430*/  DMUL R8, R8, 0.25 ;  /* 0x3fd0000008087828 */ /* 0x000fce0000000000 */
[----:B------:R-:W-:Y:S01]  /*0440*/  STG.E.64 desc[UR4][R2.64], R8 ;  /* 0x0000000802007986 */ /* 0x000fe2000c101b04 */
[----:B------:R-:W-:Y:S05]  /*0450*/  EXIT ;  /* 0x000000000000794d */ /* 0x000fea0003800000 */
.L_x_0:
[----:B------:R-:W-:-:S00]  /*0460*/  BRA `(.L_x_0) ;  /* 0xfffffffc00fc7947 */ /* 0x000fc0000383ffff */
[----:B------:R-:W-:-:S00]  /*0470*/  NOP ;  /* 0x0000000000007918 */ /* 0x000fc00000000000 */
        /* <DEDUP_REMOVED lines=8> */
.L_x_1:


//--------------------- .nv.shared.reserved.0     --------------------------
	.section	.nv.shared.reserved.0,"aw",@nobits
	.weak		__nv_reservedSMEM_offset_0_alias
	.size		__nv_reservedSMEM_offset_0_alias, 0, 64
	.other		__nv_reservedSMEM_offset_0_alias,@"STO_CUDA_RESERVED_SHARED STV_DEFAULT"
__nv_reservedSMEM_offset_0_alias:
	.zero		0
	.zero		64


//--------------------- .nv.constant0._Z11iterateTempPdS_i --------------------------
	.section	.nv.constant0._Z11iterateTempPdS_i,"a",@progbits
	.sectionflags	@""
	.align	4
.nv.constant0._Z11iterateTempPdS_i:
	.zero		916


//--------------------- SYMBOLS --------------------------

	.type		.nv.reservedSmem.offset0,@object
	.size		.nv.reservedSmem.offset0,0x4
